//
// Generated by NVIDIA NVVM Compiler
//
// Compiler Build ID: CL-36424714
// Cuda compilation tools, release 13.0, V13.0.88
// Based on NVVM 20.0.0
//

.version 9.0
.target sm_100
.address_size 64

	// .globl	_Z8multiplyPiS_S_

.visible .entry _Z8multiplyPiS_S_(
	.param .u64 .ptr .align 1 _Z8multiplyPiS_S__param_0,
	.param .u64 .ptr .align 1 _Z8multiplyPiS_S__param_1,
	.param .u64 .ptr .align 1 _Z8multiplyPiS_S__param_2
)
{
	.reg .pred 	%p<2>;
	.reg .b32 	%r<70>;
	.reg .b64 	%rd<15>;

	ld.param.u64 	%rd4, [_Z8multiplyPiS_S__param_0];
	ld.param.u64 	%rd5, [_Z8multiplyPiS_S__param_1];
	ld.param.u64 	%rd6, [_Z8multiplyPiS_S__param_2];
	cvta.to.global.u64 	%rd7, %rd5;
	cvta.to.global.u64 	%rd8, %rd4;
	cvta.to.global.u64 	%rd9, %rd6;
	mov.u32 	%r12, %tid.x;
	mov.u32 	%r13, %ctaid.x;
	mov.u32 	%r14, %ntid.x;
	mad.lo.s32 	%r15, %r13, %r14, %r12;
	mul.wide.s32 	%rd10, %r15, 4;
	add.s64 	%rd1, %rd9, %rd10;
	mov.b32 	%r66, 0;
	st.global.u32 	[%rd1], %r66;
	shr.s32 	%r16, %r15, 31;
	shr.u32 	%r17, %r16, 21;
	add.s32 	%r18, %r15, %r17;
	and.b32  	%r69, %r18, -2048;
	sub.s32 	%r68, %r15, %r69;
	add.s64 	%rd2, %rd8, 32;
	add.s64 	%rd3, %rd7, 65536;
	mov.u32 	%r67, %r66;
$L__BB0_1:
	mul.wide.s32 	%rd11, %r69, 4;
	add.s64 	%rd12, %rd2, %rd11;
	mul.wide.s32 	%rd13, %r68, 4;
	add.s64 	%rd14, %rd3, %rd13;
	ld.global.u32 	%r19, [%rd12+-32];
	ld.global.u32 	%r20, [%rd14+-65536];
	mad.lo.s32 	%r21, %r20, %r19, %r66;
	st.global.u32 	[%rd1], %r21;
	ld.global.u32 	%r22, [%rd12+-28];
	ld.global.u32 	%r23, [%rd14+-57344];
	mad.lo.s32 	%r24, %r23, %r22, %r21;
	st.global.u32 	[%rd1], %r24;
	ld.global.u32 	%r25, [%rd12+-24];
	ld.global.u32 	%r26, [%rd14+-49152];
	mad.lo.s32 	%r27, %r26, %r25, %r24;
	st.global.u32 	[%rd1], %r27;
	ld.global.u32 	%r28, [%rd12+-20];
	ld.global.u32 	%r29, [%rd14+-40960];
	mad.lo.s32 	%r30, %r29, %r28, %r27;
	st.global.u32 	[%rd1], %r30;
	ld.global.u32 	%r31, [%rd12+-16];
	ld.global.u32 	%r32, [%rd14+-32768];
	mad.lo.s32 	%r33, %r32, %r31, %r30;
	st.global.u32 	[%rd1], %r33;
	ld.global.u32 	%r34, [%rd12+-12];
	ld.global.u32 	%r35, [%rd14+-24576];
	mad.lo.s32 	%r36, %r35, %r34, %r33;
	st.global.u32 	[%rd1], %r36;
	ld.global.u32 	%r37, [%rd12+-8];
	ld.global.u32 	%r38, [%rd14+-16384];
	mad.lo.s32 	%r39, %r38, %r37, %r36;
	st.global.u32 	[%rd1], %r39;
	ld.global.u32 	%r40, [%rd12+-4];
	ld.global.u32 	%r41, [%rd14+-8192];
	mad.lo.s32 	%r42, %r41, %r40, %r39;
	st.global.u32 	[%rd1], %r42;
	ld.global.u32 	%r43, [%rd12];
	ld.global.u32 	%r44, [%rd14];
	mad.lo.s32 	%r45, %r44, %r43, %r42;
	st.global.u32 	[%rd1], %r45;
	ld.global.u32 	%r46, [%rd12+4];
	ld.global.u32 	%r47, [%rd14+8192];
	mad.lo.s32 	%r48, %r47, %r46, %r45;
	st.global.u32 	[%rd1], %r48;
	ld.global.u32 	%r49, [%rd12+8];
	ld.global.u32 	%r50, [%rd14+16384];
	mad.lo.s32 	%r51, %r50, %r49, %r48;
	st.global.u32 	[%rd1], %r51;
	ld.global.u32 	%r52, [%rd12+12];
	ld.global.u32 	%r53, [%rd14+24576];
	mad.lo.s32 	%r54, %r53, %r52, %r51;
	st.global.u32 	[%rd1], %r54;
	ld.global.u32 	%r55, [%rd12+16];
	ld.global.u32 	%r56, [%rd14+32768];
	mad.lo.s32 	%r57, %r56, %r55, %r54;
	st.global.u32 	[%rd1], %r57;
	ld.global.u32 	%r58, [%rd12+20];
	ld.global.u32 	%r59, [%rd14+40960];
	mad.lo.s32 	%r60, %r59, %r58, %r57;
	st.global.u32 	[%rd1], %r60;
	ld.global.u32 	%r61, [%rd12+24];
	ld.global.u32 	%r62, [%rd14+49152];
	mad.lo.s32 	%r63, %r62, %r61, %r60;
	st.global.u32 	[%rd1], %r63;
	ld.global.u32 	%r64, [%rd12+28];
	ld.global.u32 	%r65, [%rd14+57344];
	mad.lo.s32 	%r66, %r65, %r64, %r63;
	st.global.u32 	[%rd1], %r66;
	add.s32 	%r69, %r69, 16;
	add.s32 	%r68, %r68, 32768;
	add.s32 	%r67, %r67, 16;
	setp.ne.s32 	%p1, %r67, 2048;
	@%p1 bra 	$L__BB0_1;
	ret;

}


// ===== COMPILED SASS (sm_100) =====

	.target	sm_100

	.elftype	@"ET_EXEC"


//--------------------- .note.nv.tkinfo           --------------------------
	.section	.note.nv.tkinfo,"",@"SHT_NOTE"
	.sectionflags	@"SHF_NOTE_NV_TKINFO"
	.tkinfo
        /*0018*/ 	.word	0x00000002
        /*0030*/ 	.string	""
        /*0030*/ 	.string	"ptxas"
        /*0030*/ 	.string	"Cuda compilation tools, release 13.0, V13.0.88"
        /*0030*/ 	.string	"Build cuda_13.0.r13.0/compiler.36424714_0"
        /*0030*/ 	.string	"-arch sm_100 -m 64 "



//--------------------- .note.nv.cuinfo           --------------------------
	.section	.note.nv.cuinfo,"",@"SHT_NOTE"
	.sectionflags	@"SHF_NOTE_NV_CUINFO"
        /*0018*/ 	.short	0x0002
        /*001a*/ 	.short	0x0064
        /*001c*/ 	.short	0x0082
	.zero		2


//--------------------- .nv.info                  --------------------------
	.section	.nv.info,"",@"SHT_CUDA_INFO"
	.align	4


	//----- nvinfo : EIATTR_REGCOUNT
	.align		4
        /*0000*/ 	.byte	0x04, 0x2f
        /*0002*/ 	.short	(.L_1 - .L_0)
	.align		4
.L_0:
        /*0004*/ 	.word	index@(_Z8multiplyPiS_S_)
        /*0008*/ 	.word	0x00000012


	//----- nvinfo : EIATTR_FRAME_SIZE
	.align		4
.L_1:
        /*000c*/ 	.byte	0x04, 0x11
        /*000e*/ 	.short	(.L_3 - .L_2)
	.align		4
.L_2:
        /*0010*/ 	.word	index@(_Z8multiplyPiS_S_)
        /*0014*/ 	.word	0x00000000


	//----- nvinfo : EIATTR_MIN_STACK_SIZE
	.align		4
.L_3:
        /*0018*/ 	.byte	0x04, 0x12
        /*001a*/ 	.short	(.L_5 - .L_4)
	.align		4
.L_4:
        /*001c*/ 	.word	index@(_Z8multiplyPiS_S_)
        /*0020*/ 	.word	0x00000000
.L_5:


//--------------------- .nv.compat                --------------------------
	.section	.nv.compat,"",@"SHT_CUDA_COMPAT_INFO"
	.align	4
        /*0000*/ 	.byte	0x02, 0x09, 0x00, 0x00, 0x02, 0x02, 0x01, 0x00, 0x02, 0x05, 0x05, 0x00, 0x03, 0x07, 0x01, 0x01
        /*0010*/ 	.byte	0x02, 0x03, 0x00, 0x00, 0x02, 0x06, 0x01, 0x00, 0x04, 0x0b, 0x08, 0x00, 0x09, 0x00, 0x00, 0x00
        /*0020*/ 	.byte	0x00, 0x00, 0x00, 0x00


//--------------------- .nv.info._Z8multiplyPiS_S_ --------------------------
	.section	.nv.info._Z8multiplyPiS_S_,"",@"SHT_CUDA_INFO"
	.sectionflags	@""
	.align	4


	//----- nvinfo : EIATTR_CUDA_API_VERSION
	.align		4
        /*0000*/ 	.byte	0x04, 0x37
        /*0002*/ 	.short	(.L_7 - .L_6)
.L_6:
        /*0004*/ 	.word	0x00000082


	//----- nvinfo : EIATTR_KPARAM_INFO
	.align		4
.L_7:
        /*0008*/ 	.byte	0x04, 0x17
        /*000a*/ 	.short	(.L_9 - .L_8)
.L_8:
        /*000c*/ 	.word	0x00000000
        /*0010*/ 	.short	0x0002
        /*0012*/ 	.short	0x0010
        /*0014*/ 	.byte	0x00, 0xf5, 0x21, 0x00


	//----- nvinfo : EIATTR_KPARAM_INFO
	.align		4
.L_9:
        /*0018*/ 	.byte	0x04, 0x17
        /*001a*/ 	.short	(.L_11 - .L_10)
.L_10:
        /*001c*/ 	.word	0x00000000
        /*0020*/ 	.short	0x0001
        /*0022*/ 	.short	0x0008
        /*0024*/ 	.byte	0x00, 0xf5, 0x21, 0x00


	//----- nvinfo : EIATTR_KPARAM_INFO
	.align		4
.L_11:
        /*0028*/ 	.byte	0x04, 0x17
        /*002a*/ 	.short	(.L_13 - .L_12)
.L_12:
        /*002c*/ 	.word	0x00000000
        /*0030*/ 	.short	0x0000
        /*0032*/ 	.short	0x0000
        /*0034*/ 	.byte	0x00, 0xf5, 0x21, 0x00


	//----- nvinfo : EIATTR_SPARSE_MMA_MASK
	.align		4
.L_13:
        /*0038*/ 	.byte	0x03, 0x50
        /*003a*/ 	.short	0x0000


	//----- nvinfo : EIATTR_MAXREG_COUNT
	.align		4
        /*003c*/ 	.byte	0x03, 0x1b
        /*003e*/ 	.short	0x00ff


	//----- nvinfo : EIATTR_MERCURY_ISA_VERSION
	.align		4
        /*0040*/ 	.byte	0x03, 0x5f
        /*0042*/ 	.short	0x0101


	//----- nvinfo : EIATTR_VRC_CTA_INIT_COUNT
	.align		4
        /*0044*/ 	.byte	0x02, 0x4a
	.zero		1
	.zero		1


	//----- nvinfo : EIATTR_EXIT_INSTR_OFFSETS
	.align		4
        /*0048*/ 	.byte	0x04, 0x1c
        /*004a*/ 	.short	(.L_15 - .L_14)


	//   ....[0]....
.L_14:
        /*004c*/ 	.word	0x000005f0


	//----- nvinfo : EIATTR_CBANK_PARAM_SIZE
	.align		4
.L_15:
        /*0050*/ 	.byte	0x03, 0x19
        /*0052*/ 	.short	0x0018


	//----- nvinfo : EIATTR_PARAM_CBANK
	.align		4
        /*0054*/ 	.byte	0x04, 0x0a
        /*0056*/ 	.short	(.L_17 - .L_16)
	.align		4
.L_16:
        /*0058*/ 	.word	index@(.nv.constant0._Z8multiplyPiS_S_)
        /*005c*/ 	.short	0x0380
        /*005e*/ 	.short	0x0018


	//----- nvinfo : EIATTR_SW_WAR
	.align		4
.L_17:
        /*0060*/ 	.byte	0x04, 0x36
        /*0062*/ 	.short	(.L_19 - .L_18)
.L_18:
        /*0064*/ 	.word	0x00000008
.L_19:


//--------------------- .nv.callgraph             --------------------------
	.section	.nv.callgraph,"",@"SHT_CUDA_CALLGRAPH"
	.align	4
	.sectionentsize	8
	.align		4
        /*0000*/ 	.word	0x00000000
	.align		4
        /*0004*/ 	.word	0xffffffff
	.align		4
        /*0008*/ 	.word	0x00000000
	.align		4
        /*000c*/ 	.word	0xfffffffe
	.align		4
        /*0010*/ 	.word	0x00000000
	.align		4
        /*0014*/ 	.word	0xfffffffd
	.align		4
        /*0018*/ 	.word	0x00000000
	.align		4
        /*001c*/ 	.word	0xfffffffc


//--------------------- .text._Z8multiplyPiS_S_   --------------------------
	.section	.text._Z8multiplyPiS_S_,"ax",@progbits
	.align	128
        .global         _Z8multiplyPiS_S_
        .type           _Z8multiplyPiS_S_,@function
        .size           _Z8multiplyPiS_S_,(.L_x_2 - _Z8multiplyPiS_S_)
        .other          _Z8multiplyPiS_S_,@"STO_CUDA_ENTRY STV_DEFAULT"
_Z8multiplyPiS_S_:
.text._Z8multiplyPiS_S_:
[----:B------:R-:W-:Y:S01]  /*0000*/  LDC R1, c[0x0][0x37c] ;  /* 0x0000df00ff017b82 */ /* 0x000fe20000000800 */
[----:B------:R-:W0:Y:S07]  /*0010*/  S2R R5, SR_TID.X ;  /* 0x0000000000057919 */ /* 0x000e2e0000002100 */
[----:B------:R-:W0:Y:S01]  /*0020*/  S2UR UR4, SR_CTAID.X ;  /* 0x00000000000479c3 */ /* 0x000e220000002500 */
[----:B------:R-:W1:Y:S01]  /*0030*/  LDCU.64 UR12, c[0x0][0x358] ;  /* 0x00006b00ff0c77ac */ /* 0x000e620008000a00 */
[----:B------:R-:W-:Y:S01]  /*0040*/  HFMA2 R9, -RZ, RZ, 0, 0 ;  /* 0x00000000ff097431 */ /* 0x000fe200000001ff */
[----:B------:R-:W2:Y:S05]  /*0050*/  LDCU.128 UR8, c[0x0][0x380] ;  /* 0x00007000ff0877ac */ /* 0x000eaa0008000c00 */
[----:B------:R-:W0:Y:S08]  /*0060*/  LDC R0, c[0x0][0x360] ;  /* 0x0000d800ff007b82 */ /* 0x000e300000000800 */
[----:B------:R-:W3:Y:S01]  /*0070*/  LDC.64 R2, c[0x0][0x390] ;  /* 0x0000e400ff027b82 */ /* 0x000ee20000000a00 */
[----:B--2---:R-:W-:-:S02]  /*0080*/  UIADD3 UR7, UP0, UPT, UR8, 0x20, URZ ;  /* 0x0000002008077890 */ /* 0x004fc4000ff1e0ff */
[----:B------:R-:W-:Y:S02]  /*0090*/  UIADD3 UR5, UP1, UPT, UR10, 0x10000, URZ ;  /* 0x000100000a057890 */ /* 0x000fe4000ff3e0ff */
[----:B------:R-:W-:Y:S02]  /*00a0*/  UIADD3.X UR8, UPT, UPT, URZ, UR9, URZ, UP0, !UPT ;  /* 0x00000009ff087290 */ /* 0x000fe400087fe4ff */
[----:B------:R-:W-:Y:S01]  /*00b0*/  UIADD3.X UR6, UPT, UPT, URZ, UR11, URZ, UP1, !UPT ;  /* 0x0000000bff067290 */ /* 0x000fe20008ffe4ff */
[----:B0-----:R-:W-:Y:S01]  /*00c0*/  IMAD R5, R0, UR4, R5 ;  /* 0x0000000400057c24 */ /* 0x001fe2000f8e0205 */
[----:B------:R-:W-:-:S04]  /*00d0*/  UMOV UR4, URZ ;  /* 0x000000ff00047c82 */ /* 0x000fc80008000000 */
[----:B------:R-:W-:Y:S01]  /*00e0*/  SHF.R.S32.HI R0, RZ, 0x1f, R5 ;  /* 0x0000001fff007819 */ /* 0x000fe20000011405 */
[----:B---3--:R-:W-:-:S03]  /*00f0*/  IMAD.WIDE R2, R5, 0x4, R2 ;  /* 0x0000000405027825 */ /* 0x008fc600078e0202 */
[----:B------:R-:W-:Y:S02]  /*0100*/  LEA.HI R0, R0, R5, RZ, 0xb ;  /* 0x0000000500007211 */ /* 0x000fe400078f58ff */
[----:B-1----:R0:W-:Y:S02]  /*0110*/  STG.E desc[UR12][R2.64], RZ ;  /* 0x000000ff02007986 */ /* 0x0021e4000c10190c */
[----:B------:R-:W-:-:S04]  /*0120*/  LOP3.LUT R0, R0, 0xfffff800, RZ, 0xc0, !PT ;  /* 0xfffff80000007812 */ /* 0x000fc800078ec0ff */
[----:B------:R-:W-:-:S07]  /*0130*/  IADD3 R8, PT, PT, R5, -R0, RZ ;  /* 0x8000000005087210 */ /* 0x000fce0007ffe0ff */
.L_x_0:
[----:B------:R-:W-:Y:S02]  /*0140*/  MOV R4, UR7 ;  /* 0x0000000700047c02 */ /* 0x000fe40008000f00 */
[----:B------:R-:W-:Y:S02]  /*0150*/  MOV R5, UR8 ;  /* 0x0000000800057c02 */ /* 0x000fe40008000f00 */
[----:B------:R-:W-:Y:S02]  /*0160*/  MOV R6, UR5 ;  /* 0x0000000500067c02 */ /* 0x000fe40008000f00 */
[----:B------:R-:W-:Y:S01]  /*0170*/  MOV R7, UR6 ;  /* 0x0000000600077c02 */ /* 0x000fe20008000f00 */
[----:B------:R-:W-:-:S04]  /*0180*/  IMAD.WIDE R4, R0, 0x4, R4 ;  /* 0x0000000400047825 */ /* 0x000fc800078e0204 */
[----:B------:R-:W-:Y:S01]  /*0190*/  IMAD.WIDE R6, R8, 0x4, R6 ;  /* 0x0000000408067825 */ /* 0x000fe200078e0206 */
[----:B------:R-:W2:Y:S04]  /*01a0*/  LDG.E R10, desc[UR12][R4.64+-0x20] ;  /* 0xffffe00c040a7981 */ /* 0x000ea8000c1e1900 */
[----:B-1----:R-:W2:Y:S02]  /*01b0*/  LDG.E R11, desc[UR12][R6.64+-0x10000] ;  /* 0xff00000c060b7981 */ /* 0x002ea4000c1e1900 */
[----:B--2---:R-:W-:-:S05]  /*01c0*/  IMAD R11, R10, R11, R9 ;  /* 0x0000000b0a0b7224 */ /* 0x004fca00078e0209 */
[----:B------:R1:W-:Y:S04]  /*01d0*/  STG.E desc[UR12][R2.64], R11 ;  /* 0x0000000b02007986 */ /* 0x0003e8000c10190c */
[----:B------:R-:W2:Y:S04]  /*01e0*/  LDG.E R10, desc[UR12][R4.64+-0x1c] ;  /* 0xffffe40c040a7981 */ /* 0x000ea8000c1e1900 */
[----:B------:R-:W2:Y:S02]  /*01f0*/  LDG.E R9, desc[UR12][R6.64+-0xe000] ;  /* 0xff20000c06097981 */ /* 0x000ea4000c1e1900 */
[----:B--2---:R-:W-:-:S05]  /*0200*/  IMAD R9, R10, R9, R11 ;  /* 0x000000090a097224 */ /* 0x004fca00078e020b */
[----:B------:R2:W-:Y:S04]  /*0210*/  STG.E desc[UR12][R2.64], R9 ;  /* 0x0000000902007986 */ /* 0x0005e8000c10190c */
[----:B------:R-:W3:Y:S04]  /*0220*/  LDG.E R10, desc[UR12][R4.64+-0x18] ;  /* 0xffffe80c040a7981 */ /* 0x000ee8000c1e1900 */
[----:B------:R-:W3:Y:S02]  /*0230*/  LDG.E R12, desc[UR12][R6.64+-0xc000] ;  /* 0xff40000c060c7981 */ /* 0x000ee4000c1e1900 */
[----:B---3--:R-:W-:-:S05]  /*0240*/  IMAD R13, R10, R12, R9 ;  /* 0x0000000c0a0d7224 */ /* 0x008fca00078e0209 */
[----:B------:R3:W-:Y:S04]  /*0250*/  STG.E desc[UR12][R2.64], R13 ;  /* 0x0000000d02007986 */ /* 0x0007e8000c10190c */
[----:B------:R-:W1:Y:S04]  /*0260*/  LDG.E R10, desc[UR12][R4.64+-0x14] ;  /* 0xffffec0c040a7981 */ /* 0x000e68000c1e1900 */
[----:B------:R-:W1:Y:S02]  /*0270*/  LDG.E R12, desc[UR12][R6.64+-0xa000] ;  /* 0xff60000c060c7981 */ /* 0x000e64000c1e1900 */
[----:B-1----:R-:W-:-:S05]  /*0280*/  IMAD R11, R10, R12, R13 ;  /* 0x0000000c0a0b7224 */ /* 0x002fca00078e020d */
        /* <DEDUP_REMOVED lines=37> */
[----:B------:R-:W4:Y:S04]  /*04e0*/  LDG.E R10, desc[UR12][R4.64+0x14] ;  /* 0x0000140c040a7981 */ /* 0x000f28000c1e1900 */
[----:B------:R-:W4:Y:S02]  /*04f0*/  LDG.E R12, desc[UR12][R6.64+0xa000] ;  /* 0x00a0000c060c7981 */ /* 0x000f24000c1e1900 */
[----:B----4-:R-:W-:-:S05]  /*0500*/  IMAD R15, R10, R12, R11 ;  /* 0x0000000c0a0f7224 */ /* 0x010fca00078e020b */
[----:B------:R1:W-:Y:S04]  /*0510*/  STG.E desc[UR12][R2.64], R15 ;  /* 0x0000000f02007986 */ /* 0x0003e8000c10190c */
[----:B------:R-:W3:Y:S04]  /*0520*/  LDG.E R10, desc[UR12][R4.64+0x18] ;  /* 0x0000180c040a7981 */ /* 0x000ee8000c1e1900 */
[----:B--2---:R-:W3:Y:S02]  /*0530*/  LDG.E R9, desc[UR12][R6.64+0xc000] ;  /* 0x00c0000c06097981 */ /* 0x004ee4000c1e1900 */
[----:B---3--:R-:W-:-:S05]  /*0540*/  IMAD R13, R10, R9, R15 ;  /* 0x000000090a0d7224 */ /* 0x008fca00078e020f */
[----:B------:R1:W-:Y:S04]  /*0550*/  STG.E desc[UR12][R2.64], R13 ;  /* 0x0000000d02007986 */ /* 0x0003e8000c10190c */
[----:B------:R-:W2:Y:S04]  /*0560*/  LDG.E R10, desc[UR12][R4.64+0x1c] ;  /* 0x00001c0c040a7981 */ /* 0x000ea8000c1e1900 */
[----:B------:R-:W2:Y:S01]  /*0570*/  LDG.E R9, desc[UR12][R6.64+0xe000] ;  /* 0x00e0000c06097981 */ /* 0x000ea2000c1e1900 */
[----:B------:R-:W-:Y:S01]  /*0580*/  UIADD3 UR4, UPT, UPT, UR4, 0x10, URZ ;  /* 0x0000001004047890 */ /* 0x000fe2000fffe0ff */
[----:B------:R-:W-:-:S02]  /*0590*/  IADD3 R0, PT, PT, R0, 0x10, RZ ;  /* 0x0000001000007810 */ /* 0x000fc40007ffe0ff */
[----:B------:R-:W-:Y:S01]  /*05a0*/  IADD3 R8, PT, PT, R8, 0x8000, RZ ;  /* 0x0000800008087810 */ /* 0x000fe20007ffe0ff */
[----:B------:R-:W-:Y:S01]  /*05b0*/  UISETP.NE.AND UP0, UPT, UR4, 0x800, UPT ;  /* 0x000008000400788c */ /* 0x000fe2000bf05270 */
[----:B--2---:R-:W-:-:S05]  /*05c0*/  IMAD R9, R10, R9, R13 ;  /* 0x000000090a097224 */ /* 0x004fca00078e020d */
[----:B------:R1:W-:Y:S03]  /*05d0*/  STG.E desc[UR12][R2.64], R9 ;  /* 0x0000000902007986 */ /* 0x0003e6000c10190c */
[----:B------:R-:W-:Y:S05]  /*05e0*/  BRA.U UP0, `(.L_x_0) ;  /* 0xfffffff900d47547 */ /* 0x000fea000b83ffff */
[----:B------:R-:W-:Y:S05]  /*05f0*/  EXIT ;  /* 0x000000000000794d */ /* 0x000fea0003800000 */
.L_x_1:
[----:B------:R-:W-:-:S00]  /*0600*/  BRA `(.L_x_1) ;  /* 0xfffffffc00fc7947 */ /* 0x000fc0000383ffff */
[----:B------:R-:W-:-:S00]  /*0610*/  NOP ;  /* 0x0000000000007918 */ /* 0x000fc00000000000 */
        /* <DEDUP_REMOVED lines=14> */
.L_x_2:


//--------------------- .nv.shared.reserved.0     --------------------------
	.section	.nv.shared.reserved.0,"aw",@nobits
	.weak		__nv_reservedSMEM_offset_0_alias
	.size		__nv_reservedSMEM_offset_0_alias, 0, 64
	.other		__nv_reservedSMEM_offset_0_alias,@"STO_CUDA_RESERVED_SHARED STV_DEFAULT"
__nv_reservedSMEM_offset_0_alias:
	.zero		0
	.zero		64


//--------------------- .nv.constant0._Z8multiplyPiS_S_ --------------------------
	.section	.nv.constant0._Z8multiplyPiS_S_,"a",@progbits
	.sectionflags	@""
	.align	4
.nv.constant0._Z8multiplyPiS_S_:
	.zero		920


//--------------------- SYMBOLS --------------------------

	.type		.nv.reservedSmem.offset0,@object
	.size		.nv.reservedSmem.offset0,0x4
